//
// Generated by NVIDIA NVVM Compiler
//
// Compiler Build ID: CL-36424714
// Cuda compilation tools, release 13.0, V13.0.88
// Based on NVVM 20.0.0
//

.version 9.0
.target sm_100
.address_size 64

	// .globl	_Z14calculate_sqrtPfS_fi

.visible .entry _Z14calculate_sqrtPfS_fi(
	.param .u64 .ptr .align 1 _Z14calculate_sqrtPfS_fi_param_0,
	.param .u64 .ptr .align 1 _Z14calculate_sqrtPfS_fi_param_1,
	.param .f32 _Z14calculate_sqrtPfS_fi_param_2,
	.param .u32 _Z14calculate_sqrtPfS_fi_param_3
)
{
	.reg .pred 	%p<7>;
	.reg .b32 	%r<10>;
	.reg .b32 	%f<18>;
	.reg .b64 	%rd<9>;

	ld.param.u64 	%rd1, [_Z14calculate_sqrtPfS_fi_param_0];
	ld.param.u64 	%rd2, [_Z14calculate_sqrtPfS_fi_param_1];
	ld.param.f32 	%f6, [_Z14calculate_sqrtPfS_fi_param_2];
	ld.param.u32 	%r4, [_Z14calculate_sqrtPfS_fi_param_3];
	mov.u32 	%r5, %tid.x;
	mov.u32 	%r6, %ntid.x;
	mov.u32 	%r7, %ctaid.x;
	mad.lo.s32 	%r1, %r6, %r7, %r5;
	setp.ge.s32 	%p1, %r1, %r4;
	@%p1 bra 	$L__BB0_6;
	cvta.to.global.u64 	%rd3, %rd2;
	mul.wide.s32 	%rd4, %r1, 4;
	add.s64 	%rd5, %rd3, %rd4;
	ld.global.f32 	%f1, [%rd5];
	setp.lt.f32 	%p2, %f1, 0f00000000;
	mov.f32 	%f17, 0fBF800000;
	@%p2 bra 	$L__BB0_5;
	mul.f32 	%f17, %f1, 0f3F000000;
	mul.f32 	%f8, %f17, %f17;
	sub.f32 	%f9, %f8, %f1;
	abs.f32 	%f10, %f9;
	setp.leu.f32 	%p3, %f10, %f6;
	@%p3 bra 	$L__BB0_5;
	mov.b32 	%r9, 0;
$L__BB0_4:
	div.rn.f32 	%f11, %f1, %f17;
	add.f32 	%f12, %f17, %f11;
	add.s32 	%r3, %r9, 1;
	mul.f32 	%f17, %f12, 0f3F000000;
	mul.f32 	%f13, %f17, %f17;
	sub.f32 	%f14, %f13, %f1;
	abs.f32 	%f15, %f14;
	setp.gt.f32 	%p4, %f15, %f6;
	setp.lt.u32 	%p5, %r9, 999;
	and.pred  	%p6, %p4, %p5;
	mov.u32 	%r9, %r3;
	@%p6 bra 	$L__BB0_4;
$L__BB0_5:
	cvta.to.global.u64 	%rd6, %rd1;
	add.s64 	%rd8, %rd6, %rd4;
	st.global.f32 	[%rd8], %f17;
$L__BB0_6:
	ret;

}


// ===== COMPILED SASS (sm_100) =====

	.target	sm_100

	.elftype	@"ET_EXEC"


//--------------------- .note.nv.tkinfo           --------------------------
	.section	.note.nv.tkinfo,"",@"SHT_NOTE"
	.sectionflags	@"SHF_NOTE_NV_TKINFO"
	.tkinfo
        /*0018*/ 	.word	0x00000002
        /*0030*/ 	.string	""
        /*0030*/ 	.string	"ptxas"
        /*0030*/ 	.string	"Cuda compilation tools, release 13.0, V13.0.88"
        /*0030*/ 	.string	"Build cuda_13.0.r13.0/compiler.36424714_0"
        /*0030*/ 	.string	"-arch sm_100 -m 64 "



//--------------------- .note.nv.cuinfo           --------------------------
	.section	.note.nv.cuinfo,"",@"SHT_NOTE"
	.sectionflags	@"SHF_NOTE_NV_CUINFO"
        /*0018*/ 	.short	0x0002
        /*001a*/ 	.short	0x0064
        /*001c*/ 	.short	0x0082
	.zero		2


//--------------------- .nv.info                  --------------------------
	.section	.nv.info,"",@"SHT_CUDA_INFO"
	.align	4


	//----- nvinfo : EIATTR_REGCOUNT
	.align		4
        /*0000*/ 	.byte	0x04, 0x2f
        /*0002*/ 	.short	(.L_1 - .L_0)
	.align		4
.L_0:
        /*0004*/ 	.word	index@(_Z14calculate_sqrtPfS_fi)
        /*0008*/ 	.word	0x00000014


	//----- nvinfo : EIATTR_FRAME_SIZE
	.align		4
.L_1:
        /*000c*/ 	.byte	0x04, 0x11
        /*000e*/ 	.short	(.L_3 - .L_2)
	.align		4
.L_2:
        /*0010*/ 	.word	index@($__internal_0_$__cuda_sm3x_div_rn_noftz_f32_slowpath)
        /*0014*/ 	.word	0x00000000


	//----- nvinfo : EIATTR_FRAME_SIZE
	.align		4
.L_3:
        /*0018*/ 	.byte	0x04, 0x11
        /*001a*/ 	.short	(.L_5 - .L_4)
	.align		4
.L_4:
        /*001c*/ 	.word	index@(_Z14calculate_sqrtPfS_fi)
        /*0020*/ 	.word	0x00000000


	//----- nvinfo : EIATTR_MIN_STACK_SIZE
	.align		4
.L_5:
        /*0024*/ 	.byte	0x04, 0x12
        /*0026*/ 	.short	(.L_7 - .L_6)
	.align		4
.L_6:
        /*0028*/ 	.word	index@(_Z14calculate_sqrtPfS_fi)
        /*002c*/ 	.word	0x00000000
.L_7:


//--------------------- .nv.compat                --------------------------
	.section	.nv.compat,"",@"SHT_CUDA_COMPAT_INFO"
	.align	4
        /*0000*/ 	.byte	0x02, 0x09, 0x00, 0x00, 0x02, 0x02, 0x01, 0x00, 0x02, 0x05, 0x05, 0x00, 0x03, 0x07, 0x01, 0x01
        /*0010*/ 	.byte	0x02, 0x03, 0x00, 0x00, 0x02, 0x06, 0x01, 0x00, 0x04, 0x0b, 0x08, 0x00, 0x01, 0x00, 0x00, 0x00
        /*0020*/ 	.byte	0x00, 0x00, 0x00, 0x00


//--------------------- .nv.info._Z14calculate_sqrtPfS_fi --------------------------
	.section	.nv.info._Z14calculate_sqrtPfS_fi,"",@"SHT_CUDA_INFO"
	.sectionflags	@""
	.align	4


	//----- nvinfo : EIATTR_CUDA_API_VERSION
	.align		4
        /*0000*/ 	.byte	0x04, 0x37
        /*0002*/ 	.short	(.L_9 - .L_8)
.L_8:
        /*0004*/ 	.word	0x00000082


	//----- nvinfo : EIATTR_KPARAM_INFO
	.align		4
.L_9:
        /*0008*/ 	.byte	0x04, 0x17
        /*000a*/ 	.short	(.L_11 - .L_10)
.L_10:
        /*000c*/ 	.word	0x00000000
        /*0010*/ 	.short	0x0003
        /*0012*/ 	.short	0x0014
        /*0014*/ 	.byte	0x00, 0xf0, 0x11, 0x00


	//----- nvinfo : EIATTR_KPARAM_INFO
	.align		4
.L_11:
        /*0018*/ 	.byte	0x04, 0x17
        /*001a*/ 	.short	(.L_13 - .L_12)
.L_12:
        /*001c*/ 	.word	0x00000000
        /*0020*/ 	.short	0x0002
        /*0022*/ 	.short	0x0010
        /*0024*/ 	.byte	0x00, 0xf0, 0x11, 0x00


	//----- nvinfo : EIATTR_KPARAM_INFO
	.align		4
.L_13:
        /*0028*/ 	.byte	0x04, 0x17
        /*002a*/ 	.short	(.L_15 - .L_14)
.L_14:
        /*002c*/ 	.word	0x00000000
        /*0030*/ 	.short	0x0001
        /*0032*/ 	.short	0x0008
        /*0034*/ 	.byte	0x00, 0xf5, 0x21, 0x00


	//----- nvinfo : EIATTR_KPARAM_INFO
	.align		4
.L_15:
        /*0038*/ 	.byte	0x04, 0x17
        /*003a*/ 	.short	(.L_17 - .L_16)
.L_16:
        /*003c*/ 	.word	0x00000000
        /*0040*/ 	.short	0x0000
        /*0042*/ 	.short	0x0000
        /*0044*/ 	.byte	0x00, 0xf5, 0x21, 0x00


	//----- nvinfo : EIATTR_SPARSE_MMA_MASK
	.align		4
.L_17:
        /*0048*/ 	.byte	0x03, 0x50
        /*004a*/ 	.short	0x0000


	//----- nvinfo : EIATTR_MAXREG_COUNT
	.align		4
        /*004c*/ 	.byte	0x03, 0x1b
        /*004e*/ 	.short	0x00ff


	//----- nvinfo : EIATTR_MERCURY_ISA_VERSION
	.align		4
        /*0050*/ 	.byte	0x03, 0x5f
        /*0052*/ 	.short	0x0101


	//----- nvinfo : EIATTR_VRC_CTA_INIT_COUNT
	.align		4
        /*0054*/ 	.byte	0x02, 0x4a
	.zero		1
	.zero		1


	//----- nvinfo : EIATTR_EXIT_INSTR_OFFSETS
	.align		4
        /*0058*/ 	.byte	0x04, 0x1c
        /*005a*/ 	.short	(.L_19 - .L_18)


	//   ....[0]....
.L_18:
        /*005c*/ 	.word	0x00000070


	//   ....[1]....
        /*0060*/ 	.word	0x000002e0


	//----- nvinfo : EIATTR_CRS_STACK_SIZE
	.align		4
.L_19:
        /*0064*/ 	.byte	0x04, 0x1e
        /*0066*/ 	.short	(.L_21 - .L_20)
.L_20:
        /*0068*/ 	.word	0x00000000


	//----- nvinfo : EIATTR_CBANK_PARAM_SIZE
	.align		4
.L_21:
        /*006c*/ 	.byte	0x03, 0x19
        /*006e*/ 	.short	0x0018


	//----- nvinfo : EIATTR_PARAM_CBANK
	.align		4
        /*0070*/ 	.byte	0x04, 0x0a
        /*0072*/ 	.short	(.L_23 - .L_22)
	.align		4
.L_22:
        /*0074*/ 	.word	index@(.nv.constant0._Z14calculate_sqrtPfS_fi)
        /*0078*/ 	.short	0x0380
        /*007a*/ 	.short	0x0018


	//----- nvinfo : EIATTR_SW_WAR
	.align		4
.L_23:
        /*007c*/ 	.byte	0x04, 0x36
        /*007e*/ 	.short	(.L_25 - .L_24)
.L_24:
        /*0080*/ 	.word	0x00000008
.L_25:


//--------------------- .nv.callgraph             --------------------------
	.section	.nv.callgraph,"",@"SHT_CUDA_CALLGRAPH"
	.align	4
	.sectionentsize	8
	.align		4
        /*0000*/ 	.word	0x00000000
	.align		4
        /*0004*/ 	.word	0xffffffff
	.align		4
        /*0008*/ 	.word	0x00000000
	.align		4
        /*000c*/ 	.word	0xfffffffe
	.align		4
        /*0010*/ 	.word	0x00000000
	.align		4
        /*0014*/ 	.word	0xfffffffd
	.align		4
        /*0018*/ 	.word	0x00000000
	.align		4
        /*001c*/ 	.word	0xfffffffc


//--------------------- .text._Z14calculate_sqrtPfS_fi --------------------------
	.section	.text._Z14calculate_sqrtPfS_fi,"ax",@progbits
	.align	128
        .global         _Z14calculate_sqrtPfS_fi
        .type           _Z14calculate_sqrtPfS_fi,@function
        .size           _Z14calculate_sqrtPfS_fi,(.L_x_17 - _Z14calculate_sqrtPfS_fi)
        .other          _Z14calculate_sqrtPfS_fi,@"STO_CUDA_ENTRY STV_DEFAULT"
_Z14calculate_sqrtPfS_fi:
.text._Z14calculate_sqrtPfS_fi:
[----:B------:R-:W-:Y:S01]  /*0000*/  LDC R1, c[0x0][0x37c] ;  /* 0x0000df00ff017b82 */ /* 0x000fe20000000800 */
[----:B------:R-:W0:Y:S01]  /*0010*/  S2R R4, SR_TID.X ;  /* 0x0000000000047919 */ /* 0x000e220000002100 */
[----:B------:R-:W0:Y:S01]  /*0020*/  LDCU UR4, c[0x0][0x360] ;  /* 0x00006c00ff0477ac */ /* 0x000e220008000800 */
[----:B------:R-:W0:Y:S01]  /*0030*/  S2R R3, SR_CTAID.X ;  /* 0x0000000000037919 */ /* 0x000e220000002500 */
[----:B------:R-:W1:Y:S01]  /*0040*/  LDCU UR5, c[0x0][0x394] ;  /* 0x00007280ff0577ac */ /* 0x000e620008000800 */
[----:B0-----:R-:W-:-:S05]  /*0050*/  IMAD R4, R3, UR4, R4 ;  /* 0x0000000403047c24 */ /* 0x001fca000f8e0204 */
[----:B-1----:R-:W-:-:S13]  /*0060*/  ISETP.GE.AND P0, PT, R4, UR5, PT ;  /* 0x0000000504007c0c */ /* 0x002fda000bf06270 */
[----:B------:R-:W-:Y:S05]  /*0070*/  @P0 EXIT ;  /* 0x000000000000094d */ /* 0x000fea0003800000 */
[----:B------:R-:W0:Y:S01]  /*0080*/  LDC.64 R6, c[0x0][0x388] ;  /* 0x0000e200ff067b82 */ /* 0x000e220000000a00 */
[----:B------:R-:W1:Y:S01]  /*0090*/  LDCU.64 UR4, c[0x0][0x358] ;  /* 0x00006b00ff0477ac */ /* 0x000e620008000a00 */
[----:B------:R-:W2:Y:S01]  /*00a0*/  LDCU UR7, c[0x0][0x390] ;  /* 0x00007200ff0777ac */ /* 0x000ea20008000800 */
[----:B0-----:R-:W-:-:S05]  /*00b0*/  IMAD.WIDE R6, R4, 0x4, R6 ;  /* 0x0000000404067825 */ /* 0x001fca00078e0206 */
[----:B-1----:R-:W3:Y:S01]  /*00c0*/  LDG.E R0, desc[UR4][R6.64] ;  /* 0x0000000406007981 */ /* 0x002ee2000c1e1900 */
[----:B------:R-:W-:Y:S01]  /*00d0*/  BSSY.RECONVERGENT B0, `(.L_x_0) ;  /* 0x000001d000007945 */ /* 0x000fe20003800200 */
[----:B------:R-:W-:Y:S01]  /*00e0*/  IMAD.MOV.U32 R3, RZ, RZ, -0x40800000 ;  /* 0xbf800000ff037424 */ /* 0x000fe200078e00ff */
[----:B---3--:R-:W-:-:S13]  /*00f0*/  FSETP.GEU.AND P0, PT, R0, RZ, PT ;  /* 0x000000ff0000720b */ /* 0x008fda0003f0e000 */
[----:B--2---:R-:W-:Y:S05]  /*0100*/  @!P0 BRA `(.L_x_1) ;  /* 0x0000000000648947 */ /* 0x004fea0003800000 */
[----:B------:R-:W0:Y:S01]  /*0110*/  LDCU UR6, c[0x0][0x390] ;  /* 0x00007200ff0677ac */ /* 0x000e220008000800 */
[----:B------:R-:W-:-:S04]  /*0120*/  FMUL R3, R0, 0.5 ;  /* 0x3f00000000037820 */ /* 0x000fc80000400000 */
[----:B------:R-:W-:-:S05]  /*0130*/  FFMA R2, R3, R3, -R0 ;  /* 0x0000000303027223 */ /* 0x000fca0000000800 */
[----:B0-----:R-:W-:-:S13]  /*0140*/  FSETP.GT.AND P0, PT, |R2|, UR6, PT ;  /* 0x0000000602007c0b */ /* 0x001fda000bf04200 */
[----:B------:R-:W-:Y:S05]  /*0150*/  @!P0 BRA `(.L_x_1) ;  /* 0x0000000000508947 */ /* 0x000fea0003800000 */
[----:B------:R-:W-:-:S07]  /*0160*/  IMAD.MOV.U32 R5, RZ, RZ, RZ ;  /* 0x000000ffff057224 */ /* 0x000fce00078e00ff */
.L_x_4:
[----:B------:R-:W0:Y:S01]  /*0170*/  MUFU.RCP R2, R3 ;  /* 0x0000000300027308 */ /* 0x000e220000001000 */
[----:B------:R-:W-:Y:S07]  /*0180*/  BSSY.RECONVERGENT B1, `(.L_x_2) ;  /* 0x000000a000017945 */ /* 0x000fee0003800200 */
[----:B------:R-:W1:Y:S01]  /*0190*/  FCHK P0, R0, R3 ;  /* 0x0000000300007302 */ /* 0x000e620000000000 */
[----:B0-----:R-:W-:-:S04]  /*01a0*/  FFMA R7, R2, -R3, 1 ;  /* 0x3f80000002077423 */ /* 0x001fc80000000803 */
[----:B------:R-:W-:-:S04]  /*01b0*/  FFMA R7, R2, R7, R2 ;  /* 0x0000000702077223 */ /* 0x000fc80000000002 */
[----:B------:R-:W-:-:S04]  /*01c0*/  FFMA R2, R0, R7, RZ ;  /* 0x0000000700027223 */ /* 0x000fc800000000ff */
[----:B------:R-:W-:-:S04]  /*01d0*/  FFMA R6, R2, -R3, R0 ;  /* 0x8000000302067223 */ /* 0x000fc80000000000 */
[----:B------:R-:W-:Y:S01]  /*01e0*/  FFMA R2, R7, R6, R2 ;  /* 0x0000000607027223 */ /* 0x000fe20000000002 */
[----:B-1----:R-:W-:Y:S06]  /*01f0*/  @!P0 BRA `(.L_x_3) ;  /* 0x0000000000088947 */ /* 0x002fec0003800000 */
[----:B------:R-:W-:-:S07]  /*0200*/  MOV R6, 0x220 ;  /* 0x0000022000067802 */ /* 0x000fce0000000f00 */
[----:B------:R-:W-:Y:S05]  /*0210*/  CALL.REL.NOINC `($__internal_0_$__cuda_sm3x_div_rn_noftz_f32_slowpath) ;  /* 0x0000000000347944 */ /* 0x000fea0003c00000 */
.L_x_3:
[----:B------:R-:W-:Y:S05]  /*0220*/  BSYNC.RECONVERGENT B1 ;  /* 0x0000000000017941 */ /* 0x000fea0003800200 */
.L_x_2:
[----:B------:R-:W-:Y:S01]  /*0230*/  FADD R2, R2, R3 ;  /* 0x0000000302027221 */ /* 0x000fe20000000000 */
[C---:B------:R-:W-:Y:S01]  /*0240*/  ISETP.GE.U32.AND P0, PT, R5.reuse, 0x3e7, PT ;  /* 0x000003e70500780c */ /* 0x040fe20003f06070 */
[----:B------:R-:W-:Y:S02]  /*0250*/  VIADD R5, R5, 0x1 ;  /* 0x0000000105057836 */ /* 0x000fe40000000000 */
[----:B------:R-:W-:-:S04]  /*0260*/  FMUL R3, R2, 0.5 ;  /* 0x3f00000002037820 */ /* 0x000fc80000400000 */
[----:B------:R-:W-:-:S05]  /*0270*/  FFMA R2, R3, R3, -R0 ;  /* 0x0000000303027223 */ /* 0x000fca0000000800 */
[----:B------:R-:W-:-:S13]  /*0280*/  FSETP.GT.AND P1, PT, |R2|, UR7, PT ;  /* 0x0000000702007c0b */ /* 0x000fda000bf24200 */
[----:B------:R-:W-:Y:S05]  /*0290*/  @!P0 BRA P1, `(.L_x_4) ;  /* 0xfffffffc00b48947 */ /* 0x000fea000083ffff */
.L_x_1:
[----:B------:R-:W-:Y:S05]  /*02a0*/  BSYNC.RECONVERGENT B0 ;  /* 0x0000000000007941 */ /* 0x000fea0003800200 */
.L_x_0:
[----:B------:R-:W0:Y:S02]  /*02b0*/  LDC.64 R6, c[0x0][0x380] ;  /* 0x0000e000ff067b82 */ /* 0x000e240000000a00 */
[----:B0-----:R-:W-:-:S05]  /*02c0*/  IMAD.WIDE R4, R4, 0x4, R6 ;  /* 0x0000000404047825 */ /* 0x001fca00078e0206 */
[----:B------:R-:W-:Y:S01]  /*02d0*/  STG.E desc[UR4][R4.64], R3 ;  /* 0x0000000304007986 */ /* 0x000fe2000c101904 */
[----:B------:R-:W-:Y:S05]  /*02e0*/  EXIT ;  /* 0x000000000000794d */ /* 0x000fea0003800000 */
        .weak           $__internal_0_$__cuda_sm3x_div_rn_noftz_f32_slowpath
        .type           $__internal_0_$__cuda_sm3x_div_rn_noftz_f32_slowpath,@function
        .size           $__internal_0_$__cuda_sm3x_div_rn_noftz_f32_slowpath,(.L_x_17 - $__internal_0_$__cuda_sm3x_div_rn_noftz_f32_slowpath)
$__internal_0_$__cuda_sm3x_div_rn_noftz_f32_slowpath:
[--C-:B------:R-:W-:Y:S01]  /*02f0*/  SHF.R.U32.HI R7, RZ, 0x17, R3.reuse ;  /* 0x00000017ff077819 */ /* 0x100fe20000011603 */
[----:B------:R-:W-:Y:S01]  /*0300*/  BSSY.RECONVERGENT B2, `(.L_x_5) ;  /* 0x0000064000027945 */ /* 0x000fe20003800200 */
[--C-:B------:R-:W-:Y:S01]  /*0310*/  SHF.R.U32.HI R2, RZ, 0x17, R0.reuse ;  /* 0x00000017ff027819 */ /* 0x100fe20000011600 */
[----:B------:R-:W-:Y:S01]  /*0320*/  IMAD.MOV.U32 R8, RZ, RZ, R3 ;  /* 0x000000ffff087224 */ /* 0x000fe200078e0003 */
[----:B------:R-:W-:Y:S01]  /*0330*/  LOP3.LUT R17, R7, 0xff, RZ, 0xc0, !PT ;  /* 0x000000ff07117812 */ /* 0x000fe200078ec0ff */
[----:B------:R-:W-:Y:S01]  /*0340*/  IMAD.MOV.U32 R7, RZ, RZ, R0 ;  /* 0x000000ffff077224 */ /* 0x000fe200078e0000 */
[----:B------:R-:W-:-:S03]  /*0350*/  LOP3.LUT R2, R2, 0xff, RZ, 0xc0, !PT ;  /* 0x000000ff02027812 */ /* 0x000fc600078ec0ff */
[----:B------:R-:W-:Y:S02]  /*0360*/  VIADD R11, R17, 0xffffffff ;  /* 0xffffffff110b7836 */ /* 0x000fe40000000000 */
[----:B------:R-:W-:-:S03]  /*0370*/  VIADD R10, R2, 0xffffffff ;  /* 0xffffffff020a7836 */ /* 0x000fc60000000000 */
[----:B------:R-:W-:-:S04]  /*0380*/  ISETP.GT.U32.AND P0, PT, R11, 0xfd, PT ;  /* 0x000000fd0b00780c */ /* 0x000fc80003f04070 */
[----:B------:R-:W-:-:S13]  /*0390*/  ISETP.GT.U32.OR P0, PT, R10, 0xfd, P0 ;  /* 0x000000fd0a00780c */ /* 0x000fda0000704470 */
[----:B------:R-:W-:Y:S01]  /*03a0*/  @!P0 IMAD.MOV.U32 R9, RZ, RZ, RZ ;  /* 0x000000ffff098224 */ /* 0x000fe200078e00ff */
[----:B------:R-:W-:Y:S06]  /*03b0*/  @!P0 BRA `(.L_x_6) ;  /* 0x00000000005c8947 */ /* 0x000fec0003800000 */
[----:B------:R-:W-:Y:S02]  /*03c0*/  FSETP.GTU.FTZ.AND P0, PT, |R0|, +INF , PT ;  /* 0x7f8000000000780b */ /* 0x000fe40003f1c200 */
[----:B------:R-:W-:-:S04]  /*03d0*/  FSETP.GTU.FTZ.AND P1, PT, |R3|, +INF , PT ;  /* 0x7f8000000300780b */ /* 0x000fc80003f3c200 */
[----:B------:R-:W-:-:S13]  /*03e0*/  PLOP3.LUT P0, PT, P0, P1, PT, 0xf8, 0x8f ;  /* 0x00000000008f781c */ /* 0x000fda0000703f70 */
[----:B------:R-:W-:Y:S05]  /*03f0*/  @P0 BRA `(.L_x_7) ;  /* 0x00000004004c0947 */ /* 0x000fea0003800000 */
[----:B------:R-:W-:-:S13]  /*0400*/  LOP3.LUT P0, RZ, R8, 0x7fffffff, R7, 0xc8, !PT ;  /* 0x7fffffff08ff7812 */ /* 0x000fda000780c807 */
[----:B------:R-:W-:Y:S05]  /*0410*/  @!P0 BRA `(.L_x_8) ;  /* 0x00000004003c8947 */ /* 0x000fea0003800000 */
[C---:B------:R-:W-:Y:S02]  /*0420*/  FSETP.NEU.FTZ.AND P2, PT, |R0|.reuse, +INF , PT ;  /* 0x7f8000000000780b */ /* 0x040fe40003f5d200 */
[----:B------:R-:W-:Y:S02]  /*0430*/  FSETP.NEU.FTZ.AND P1, PT, |R3|, +INF , PT ;  /* 0x7f8000000300780b */ /* 0x000fe40003f3d200 */
[----:B------:R-:W-:-:S11]  /*0440*/  FSETP.NEU.FTZ.AND P0, PT, |R0|, +INF , PT ;  /* 0x7f8000000000780b */ /* 0x000fd60003f1d200 */
[----:B------:R-:W-:Y:S05]  /*0450*/  @!P1 BRA !P2, `(.L_x_8) ;  /* 0x00000004002c9947 */ /* 0x000fea0005000000 */
[----:B------:R-:W-:-:S04]  /*0460*/  LOP3.LUT P2, RZ, R7, 0x7fffffff, RZ, 0xc0, !PT ;  /* 0x7fffffff07ff7812 */ /* 0x000fc8000784c0ff */
[----:B------:R-:W-:-:S13]  /*0470*/  PLOP3.LUT P1, PT, P1, P2, PT, 0x2f, 0xf2 ;  /* 0x0000000000f2781c */ /* 0x000fda0000f24577 */
[----:B------:R-:W-:Y:S05]  /*0480*/  @P1 BRA `(.L_x_9) ;  /* 0x0000000400181947 */ /* 0x000fea0003800000 */
[----:B------:R-:W-:-:S04]  /*0490*/  LOP3.LUT P1, RZ, R8, 0x7fffffff, RZ, 0xc0, !PT ;  /* 0x7fffffff08ff7812 */ /* 0x000fc8000782c0ff */
[----:B------:R-:W-:-:S13]  /*04a0*/  PLOP3.LUT P0, PT, P0, P1, PT, 0x2f, 0xf2 ;  /* 0x0000000000f2781c */ /* 0x000fda0000702577 */
[----:B------:R-:W-:Y:S05]  /*04b0*/  @P0 BRA `(.L_x_10) ;  /* 0x0000000400000947 */ /* 0x000fea0003800000 */
[----:B------:R-:W-:Y:S02]  /*04c0*/  ISETP.GE.AND P0, PT, R10, RZ, PT ;  /* 0x000000ff0a00720c */ /* 0x000fe40003f06270 */
[----:B------:R-:W-:-:S11]  /*04d0*/  ISETP.GE.AND P1, PT, R11, RZ, PT ;  /* 0x000000ff0b00720c */ /* 0x000fd60003f26270 */
[----:B------:R-:W-:Y:S02]  /*04e0*/  @P0 IMAD.MOV.U32 R9, RZ, RZ, RZ ;  /* 0x000000ffff090224 */ /* 0x000fe400078e00ff */
[----:B------:R-:W-:Y:S01]  /*04f0*/  @!P0 FFMA R7, R0, 1.84467440737095516160e+19, RZ ;  /* 0x5f80000000078823 */ /* 0x000fe200000000ff */
[----:B------:R-:W-:Y:S02]  /*0500*/  @!P0 IMAD.MOV.U32 R9, RZ, RZ, -0x40 ;  /* 0xffffffc0ff098424 */ /* 0x000fe400078e00ff */
[----:B------:R-:W-:Y:S02]  /*0510*/  @!P1 FFMA R8, R3, 1.84467440737095516160e+19, RZ ;  /* 0x5f80000003089823 */ /* 0x000fe400000000ff */
[----:B------:R-:W-:-:S07]  /*0520*/  @!P1 VIADD R9, R9, 0x40 ;  /* 0x0000004009099836 */ /* 0x000fce0000000000 */
.L_x_6:
[----:B------:R-:W-:Y:S01]  /*0530*/  LEA R11, R17, 0xc0800000, 0x17 ;  /* 0xc0800000110b7811 */ /* 0x000fe200078eb8ff */
[----:B------:R-:W-:Y:S04]  /*0540*/  BSSY.RECONVERGENT B3, `(.L_x_11) ;  /* 0x0000036000037945 */ /* 0x000fe80003800200 */
[----:B------:R-:W-:Y:S02]  /*0550*/  IMAD.IADD R11, R8, 0x1, -R11 ;  /* 0x00000001080b7824 */ /* 0x000fe400078e0a0b */
[----:B------:R-:W-:Y:S02]  /*0560*/  VIADD R8, R2, 0xffffff81 ;  /* 0xffffff8102087836 */ /* 0x000fe40000000000 */
[----:B------:R-:W0:Y:S01]  /*0570*/  MUFU.RCP R10, R11 ;  /* 0x0000000b000a7308 */ /* 0x000e220000001000 */
[----:B------:R-:W-:Y:S01]  /*0580*/  FADD.FTZ R13, -R11, -RZ ;  /* 0x800000ff0b0d7221 */ /* 0x000fe20000010100 */
[C---:B------:R-:W-:Y:S01]  /*0590*/  IMAD R2, R8.reuse, -0x800000, R7 ;  /* 0xff80000008027824 */ /* 0x040fe200078e0207 */
[----:B------:R-:W-:-:S05]  /*05a0*/  IADD3 R8, PT, PT, R8, 0x7f, -R17 ;  /* 0x0000007f08087810 */ /* 0x000fca0007ffe811 */
[----:B------:R-:W-:Y:S02]  /*05b0*/  IMAD.IADD R8, R8, 0x1, R9 ;  /* 0x0000000108087824 */ /* 0x000fe400078e0209 */
[----:B0-----:R-:W-:-:S04]  /*05c0*/  FFMA R15, R10, R13, 1 ;  /* 0x3f8000000a0f7423 */ /* 0x001fc8000000000d */
[----:B------:R-:W-:-:S04]  /*05d0*/  FFMA R12, R10, R15, R10 ;  /* 0x0000000f0a0c7223 */ /* 0x000fc8000000000a */
[----:B------:R-:W-:-:S04]  /*05e0*/  FFMA R7, R2, R12, RZ ;  /* 0x0000000c02077223 */ /* 0x000fc800000000ff */
[----:B------:R-:W-:-:S04]  /*05f0*/  FFMA R10, R13, R7, R2 ;  /* 0x000000070d0a7223 */ /* 0x000fc80000000002 */
[----:B------:R-:W-:-:S04]  /*0600*/  FFMA R15, R12, R10, R7 ;  /* 0x0000000a0c0f7223 */ /* 0x000fc80000000007 */
[----:B------:R-:W-:-:S04]  /*0610*/  FFMA R10, R13, R15, R2 ;  /* 0x0000000f0d0a7223 */ /* 0x000fc80000000002 */
[----:B------:R-:W-:-:S05]  /*0620*/  FFMA R2, R12, R10, R15 ;  /* 0x0000000a0c027223 */ /* 0x000fca000000000f */
[----:B------:R-:W-:-:S04]  /*0630*/  SHF.R.U32.HI R7, RZ, 0x17, R2 ;  /* 0x00000017ff077819 */ /* 0x000fc80000011602 */
[----:B------:R-:W-:-:S05]  /*0640*/  LOP3.LUT R7, R7, 0xff, RZ, 0xc0, !PT ;  /* 0x000000ff07077812 */ /* 0x000fca00078ec0ff */
[----:B------:R-:W-:-:S04]  /*0650*/  IMAD.IADD R11, R7, 0x1, R8 ;  /* 0x00000001070b7824 */ /* 0x000fc800078e0208 */
[----:B------:R-:W-:-:S05]  /*0660*/  VIADD R7, R11, 0xffffffff ;  /* 0xffffffff0b077836 */ /* 0x000fca0000000000 */
[----:B------:R-:W-:-:S13]  /*0670*/  ISETP.GE.U32.AND P0, PT, R7, 0xfe, PT ;  /* 0x000000fe0700780c */ /* 0x000fda0003f06070 */
[----:B------:R-:W-:Y:S05]  /*0680*/  @!P0 BRA `(.L_x_12) ;  /* 0x0000000000808947 */ /* 0x000fea0003800000 */
[----:B------:R-:W-:-:S13]  /*0690*/  ISETP.GT.AND P0, PT, R11, 0xfe, PT ;  /* 0x000000fe0b00780c */ /* 0x000fda0003f04270 */
[----:B------:R-:W-:Y:S05]  /*06a0*/  @P0 BRA `(.L_x_13) ;  /* 0x00000000006c0947 */ /* 0x000fea0003800000 */
[----:B------:R-:W-:-:S13]  /*06b0*/  ISETP.GE.AND P0, PT, R11, 0x1, PT ;  /* 0x000000010b00780c */ /* 0x000fda0003f06270 */
[----:B------:R-:W-:Y:S05]  /*06c0*/  @P0 BRA `(.L_x_14) ;  /* 0x0000000000740947 */ /* 0x000fea0003800000 */
[----:B------:R-:W-:Y:S02]  /*06d0*/  ISETP.GE.AND P0, PT, R11, -0x18, PT ;  /* 0xffffffe80b00780c */ /* 0x000fe40003f06270 */
[----:B------:R-:W-:-:S11]  /*06e0*/  LOP3.LUT R2, R2, 0x80000000, RZ, 0xc0, !PT ;  /* 0x8000000002027812 */ /* 0x000fd600078ec0ff */
[----:B------:R-:W-:Y:S05]  /*06f0*/  @!P0 BRA `(.L_x_14) ;  /* 0x0000000000688947 */ /* 0x000fea0003800000 */
[CCC-:B------:R-:W-:Y:S01]  /*0700*/  FFMA.RZ R7, R12.reuse, R10.reuse, R15.reuse ;  /* 0x0000000a0c077223 */ /* 0x1c0fe2000000c00f */
[CCC-:B------:R-:W-:Y:S01]  /*0710*/  FFMA.RM R8, R12.reuse, R10.reuse, R15.reuse ;  /* 0x0000000a0c087223 */ /* 0x1c0fe2000000400f */
[C---:B------:R-:W-:Y:S02]  /*0720*/  ISETP.NE.AND P2, PT, R11.reuse, RZ, PT ;  /* 0x000000ff0b00720c */ /* 0x040fe40003f45270 */
[----:B------:R-:W-:Y:S02]  /*0730*/  ISETP.NE.AND P1, PT, R11, RZ, PT ;  /* 0x000000ff0b00720c */ /* 0x000fe40003f25270 */
[----:B------:R-:W-:Y:S01]  /*0740*/  LOP3.LUT R9, R7, 0x7fffff, RZ, 0xc0, !PT ;  /* 0x007fffff07097812 */ /* 0x000fe200078ec0ff */
[----:B------:R-:W-:Y:S01]  /*0750*/  FFMA.RP R7, R12, R10, R15 ;  /* 0x0000000a0c077223 */ /* 0x000fe2000000800f */
[----:B------:R-:W-:Y:S02]  /*0760*/  VIADD R10, R11, 0x20 ;  /* 0x000000200b0a7836 */ /* 0x000fe40000000000 */
[----:B------:R-:W-:Y:S01]  /*0770*/  LOP3.LUT R9, R9, 0x800000, RZ, 0xfc, !PT ;  /* 0x0080000009097812 */ /* 0x000fe200078efcff */
[----:B------:R-:W-:Y:S01]  /*0780*/  IMAD.MOV R11, RZ, RZ, -R11 ;  /* 0x000000ffff0b7224 */ /* 0x000fe200078e0a0b */
[----:B------:R-:W-:-:S02]  /*0790*/  FSETP.NEU.FTZ.AND P0, PT, R7, R8, PT ;  /* 0x000000080700720b */ /* 0x000fc40003f1d000 */
[----:B------:R-:W-:Y:S02]  /*07a0*/  SHF.L.U32 R10, R9, R10, RZ ;  /* 0x0000000a090a7219 */ /* 0x000fe400000006ff */
[----:B------:R-:W-:Y:S02]  /*07b0*/  SEL R8, R11, RZ, P2 ;  /* 0x000000ff0b087207 */ /* 0x000fe40001000000 */
[----:B------:R-:W-:Y:S02]  /*07c0*/  ISETP.NE.AND P1, PT, R10, RZ, P1 ;  /* 0x000000ff0a00720c */ /* 0x000fe40000f25270 */
[----:B------:R-:W-:Y:S02]  /*07d0*/  SHF.R.U32.HI R8, RZ, R8, R9 ;  /* 0x00000008ff087219 */ /* 0x000fe40000011609 */
[----:B------:R-:W-:Y:S02]  /*07e0*/  PLOP3.LUT P0, PT, P0, P1, PT, 0xf8, 0x8f ;  /* 0x00000000008f781c */ /* 0x000fe40000703f70 */
[----:B------:R-:W-:-:S02]  /*07f0*/  SHF.R.U32.HI R10, RZ, 0x1, R8 ;  /* 0x00000001ff0a7819 */ /* 0x000fc40000011608 */
[----:B------:R-:W-:-:S04]  /*0800*/  SEL R7, RZ, 0x1, !P0 ;  /* 0x00000001ff077807 */ /* 0x000fc80004000000 */
[----:B------:R-:W-:-:S04]  /*0810*/  LOP3.LUT R7, R7, 0x1, R10, 0xf8, !PT ;  /* 0x0000000107077812 */ /* 0x000fc800078ef80a */
[----:B------:R-:W-:-:S05]  /*0820*/  LOP3.LUT R7, R7, R8, RZ, 0xc0, !PT ;  /* 0x0000000807077212 */ /* 0x000fca00078ec0ff */
[----:B------:R-:W-:-:S05]  /*0830*/  IMAD.IADD R7, R10, 0x1, R7 ;  /* 0x000000010a077824 */ /* 0x000fca00078e0207 */
[----:B------:R-:W-:Y:S01]  /*0840*/  LOP3.LUT R2, R7, R2, RZ, 0xfc, !PT ;  /* 0x0000000207027212 */ /* 0x000fe200078efcff */
[----:B------:R-:W-:Y:S06]  /*0850*/  BRA `(.L_x_14) ;  /* 0x0000000000107947 */ /* 0x000fec0003800000 */
.L_x_13:
[----:B------:R-:W-:-:S04]  /*0860*/  LOP3.LUT R2, R2, 0x80000000, RZ, 0xc0, !PT ;  /* 0x8000000002027812 */ /* 0x000fc800078ec0ff */
[----:B------:R-:W-:Y:S01]  /*0870*/  LOP3.LUT R2, R2, 0x7f800000, RZ, 0xfc, !PT ;  /* 0x7f80000002027812 */ /* 0x000fe200078efcff */
[----:B------:R-:W-:Y:S06]  /*0880*/  BRA `(.L_x_14) ;  /* 0x0000000000047947 */ /* 0x000fec0003800000 */
.L_x_12:
[----:B------:R-:W-:-:S07]  /*0890*/  IMAD R2, R8, 0x800000, R2 ;  /* 0x0080000008027824 */ /* 0x000fce00078e0202 */
.L_x_14:
[----:B------:R-:W-:Y:S05]  /*08a0*/  BSYNC.RECONVERGENT B3 ;  /* 0x0000000000037941 */ /* 0x000fea0003800200 */
.L_x_11:
[----:B------:R-:W-:Y:S05]  /*08b0*/  BRA `(.L_x_15) ;  /* 0x0000000000207947 */ /* 0x000fea0003800000 */
.L_x_10:
[----:B------:R-:W-:-:S04]  /*08c0*/  LOP3.LUT R2, R8, 0x80000000, R7, 0x48, !PT ;  /* 0x8000000008027812 */ /* 0x000fc800078e4807 */
[----:B------:R-:W-:Y:S01]  /*08d0*/  LOP3.LUT R2, R2, 0x7f800000, RZ, 0xfc, !PT ;  /* 0x7f80000002027812 */ /* 0x000fe200078efcff */
[----:B------:R-:W-:Y:S06]  /*08e0*/  BRA `(.L_x_15) ;  /* 0x0000000000147947 */ /* 0x000fec0003800000 */
.L_x_9:
[----:B------:R-:W-:Y:S01]  /*08f0*/  LOP3.LUT R2, R8, 0x80000000, R7, 0x48, !PT ;  /* 0x8000000008027812 */ /* 0x000fe200078e4807 */
[----:B------:R-:W-:Y:S06]  /*0900*/  BRA `(.L_x_15) ;  /* 0x00000000000c7947 */ /* 0x000fec0003800000 */
.L_x_8:
[----:B------:R-:W0:Y:S01]  /*0910*/  MUFU.RSQ R2, -QNAN ;  /* 0xffc0000000027908 */ /* 0x000e220000001400 */
[----:B------:R-:W-:Y:S05]  /*0920*/  BRA `(.L_x_15) ;  /* 0x0000000000047947 */ /* 0x000fea0003800000 */
.L_x_7:
[----:B------:R-:W-:-:S07]  /*0930*/  FADD.FTZ R2, R0, R3 ;  /* 0x0000000300027221 */ /* 0x000fce0000010000 */
.L_x_15:
[----:B------:R-:W-:Y:S05]  /*0940*/  BSYNC.RECONVERGENT B2 ;  /* 0x0000000000027941 */ /* 0x000fea0003800200 */
.L_x_5:
[----:B------:R-:W-:-:S04]  /*0950*/  IMAD.MOV.U32 R7, RZ, RZ, 0x0 ;  /* 0x00000000ff077424 */ /* 0x000fc800078e00ff */
[----:B0-----:R-:W-:Y:S05]  /*0960*/  RET.REL.NODEC R6 `(_Z14calculate_sqrtPfS_fi) ;  /* 0xfffffff406a47950 */ /* 0x001fea0003c3ffff */
.L_x_16:
[----:B------:R-:W-:-:S00]  /*0970*/  BRA `(.L_x_16) ;  /* 0xfffffffc00fc7947 */ /* 0x000fc0000383ffff */
[----:B------:R-:W-:-:S00]  /*0980*/  NOP ;  /* 0x0000000000007918 */ /* 0x000fc00000000000 */
[----:B------:R-:W-:-:S00]  /*0990*/  NOP ;  /* 0x0000000000007918 */ /* 0x000fc00000000000 */
[----:B------:R-:W-:-:S00]  /*09a0*/  NOP ;  /* 0x0000000000007918 */ /* 0x000fc00000000000 */
[----:B------:R-:W-:-:S00]  /*09b0*/  NOP ;  /* 0x0000000000007918 */ /* 0x000fc00000000000 */
[----:B------:R-:W-:-:S00]  /*09c0*/  NOP ;  /* 0x0000000000007918 */ /* 0x000fc00000000000 */
[----:B------:R-:W-:-:S00]  /*09d0*/  NOP ;  /* 0x0000000000007918 */ /* 0x000fc00000000000 */
[----:B------:R-:W-:-:S00]  /*09e0*/  NOP ;  /* 0x0000000000007918 */ /* 0x000fc00000000000 */
[----:B------:R-:W-:-:S00]  /*09f0*/  NOP ;  /* 0x0000000000007918 */ /* 0x000fc00000000000 */
.L_x_17:


//--------------------- .nv.shared.reserved.0     --------------------------
	.section	.nv.shared.reserved.0,"aw",@nobits
	.weak		__nv_reservedSMEM_offset_0_alias
	.size		__nv_reservedSMEM_offset_0_alias, 0, 64
	.other		__nv_reservedSMEM_offset_0_alias,@"STO_CUDA_RESERVED_SHARED STV_DEFAULT"
__nv_reservedSMEM_offset_0_alias:
	.zero		0
	.zero		64


//--------------------- .nv.constant0._Z14calculate_sqrtPfS_fi --------------------------
	.section	.nv.constant0._Z14calculate_sqrtPfS_fi,"a",@progbits
	.sectionflags	@""
	.align	4
.nv.constant0._Z14calculate_sqrtPfS_fi:
	.zero		920


//--------------------- SYMBOLS --------------------------

	.type		.nv.reservedSmem.offset0,@object
	.size		.nv.reservedSmem.offset0,0x4
